	.headerflags	@"EF_CUDA_TEXMODE_UNIFIED EF_CUDA_64BIT_ADDRESS EF_CUDA_ACCELERATORS EF_CUDA_SM90 EF_CUDA_VIRTUAL_SM(EF_CUDA_SM90)"
	.elftype	@"ET_EXEC"


//--------------------- .nv.info                  --------------------------
	.section	.nv.info,"",@"SHT_CUDA_INFO"
	.align	4


	//----- nvinfo : EIATTR_REGCOUNT
	.align		4
        /*0000*/ 	.byte	0x04, 0x2f
        /*0002*/ 	.short	(.L_3 - .L_2)
	.align		4
.L_2:
        /*0004*/ 	.word	index@(triton_poi_fused__native_batch_norm_legit_no_training_convolution_relu_103)
        /*0008*/ 	.word	0x00000020


	//----- nvinfo : EIATTR_MIN_STACK_SIZE
	.align		4
.L_3:
        /*000c*/ 	.byte	0x04, 0x12
        /*000e*/ 	.short	(.L_5 - .L_4)
	.align		4
.L_4:
        /*0010*/ 	.word	index@(triton_poi_fused__native_batch_norm_legit_no_training_convolution_relu_103)
        /*0014*/ 	.word	0x00000000


	//----- nvinfo : EIATTR_FRAME_SIZE
	.align		4
.L_5:
        /*0018*/ 	.byte	0x04, 0x11
        /*001a*/ 	.short	(.L_7 - .L_6)
	.align		4
.L_6:
        /*001c*/ 	.word	index@(triton_poi_fused__native_batch_norm_legit_no_training_convolution_relu_103)
        /*0020*/ 	.word	0x00000000


	//----- nvinfo : EIATTR_MIN_STACK_SIZE
	.align		4
.L_7:
        /*0024*/ 	.byte	0x04, 0x12
        /*0026*/ 	.short	(.L_9 - .L_8)
	.align		4
.L_8:
        /*0028*/ 	.word	index@(triton_poi_fused__native_batch_norm_legit_no_training_convolution_relu_103)
        /*002c*/ 	.word	0x00000000
.L_9:


//--------------------- .nv.info.triton_poi_fused__native_batch_norm_legit_no_training_convolution_relu_103 --------------------------
	.section	.nv.info.triton_poi_fused__native_batch_norm_legit_no_training_convolution_relu_103,"",@"SHT_CUDA_INFO"
	.sectionflags	@""
	.align	4


	//----- nvinfo : EIATTR_CUDA_API_VERSION
	.align		4
        /*0000*/ 	.byte	0x04, 0x37
        /*0002*/ 	.short	(.L_11 - .L_10)
.L_10:
        /*0004*/ 	.word	0x0000007c


	//----- nvinfo : EIATTR_KPARAM_INFO
	.align		4
.L_11:
        /*0008*/ 	.byte	0x04, 0x17
        /*000a*/ 	.short	(.L_13 - .L_12)
.L_12:
        /*000c*/ 	.word	0x00000000
        /*0010*/ 	.short	0x0007
        /*0012*/ 	.short	0x0038
        /*0014*/ 	.byte	0x00, 0xf0, 0x11, 0x00


	//----- nvinfo : EIATTR_KPARAM_INFO
	.align		4
.L_13:
        /*0018*/ 	.byte	0x04, 0x17
        /*001a*/ 	.short	(.L_15 - .L_14)
.L_14:
        /*001c*/ 	.word	0x00000000
        /*0020*/ 	.short	0x0006
        /*0022*/ 	.short	0x0030
        /*0024*/ 	.byte	0x00, 0xf4, 0x21, 0x00


	//----- nvinfo : EIATTR_KPARAM_INFO
	.align		4
.L_15:
        /*0028*/ 	.byte	0x04, 0x17
        /*002a*/ 	.short	(.L_17 - .L_16)
.L_16:
        /*002c*/ 	.word	0x00000000
        /*0030*/ 	.short	0x0005
        /*0032*/ 	.short	0x0028
        /*0034*/ 	.byte	0x00, 0xf4, 0x21, 0x00


	//----- nvinfo : EIATTR_KPARAM_INFO
	.align		4
.L_17:
        /*0038*/ 	.byte	0x04, 0x17
        /*003a*/ 	.short	(.L_19 - .L_18)
.L_18:
        /*003c*/ 	.word	0x00000000
        /*0040*/ 	.short	0x0004
        /*0042*/ 	.short	0x0020
        /*0044*/ 	.byte	0x00, 0xf4, 0x21, 0x00


	//----- nvinfo : EIATTR_KPARAM_INFO
	.align		4
.L_19:
        /*0048*/ 	.byte	0x04, 0x17
        /*004a*/ 	.short	(.L_21 - .L_20)
.L_20:
        /*004c*/ 	.word	0x00000000
        /*0050*/ 	.short	0x0003
        /*0052*/ 	.short	0x0018
        /*0054*/ 	.byte	0x00, 0xf4, 0x21, 0x00


	//----- nvinfo : EIATTR_KPARAM_INFO
	.align		4
.L_21:
        /*0058*/ 	.byte	0x04, 0x17
        /*005a*/ 	.short	(.L_23 - .L_22)
.L_22:
        /*005c*/ 	.word	0x00000000
        /*0060*/ 	.short	0x0002
        /*0062*/ 	.short	0x0010
        /*0064*/ 	.byte	0x00, 0xf4, 0x21, 0x00


	//----- nvinfo : EIATTR_KPARAM_INFO
	.align		4
.L_23:
        /*0068*/ 	.byte	0x04, 0x17
        /*006a*/ 	.short	(.L_25 - .L_24)
.L_24:
        /*006c*/ 	.word	0x00000000
        /*0070*/ 	.short	0x0001
        /*0072*/ 	.short	0x0008
        /*0074*/ 	.byte	0x00, 0xf4, 0x21, 0x00


	//----- nvinfo : EIATTR_KPARAM_INFO
	.align		4
.L_25:
        /*0078*/ 	.byte	0x04, 0x17
        /*007a*/ 	.short	(.L_27 - .L_26)
.L_26:
        /*007c*/ 	.word	0x00000000
        /*0080*/ 	.short	0x0000
        /*0082*/ 	.short	0x0000
        /*0084*/ 	.byte	0x00, 0xf4, 0x21, 0x00


	//----- nvinfo : EIATTR_SPARSE_MMA_MASK
	.align		4
.L_27:
        /*0088*/ 	.byte	0x03, 0x50
        /*008a*/ 	.short	0x0000


	//----- nvinfo : EIATTR_MAXREG_COUNT
	.align		4
        /*008c*/ 	.byte	0x03, 0x1b
        /*008e*/ 	.short	0x00ff


	//----- nvinfo : EIATTR_EXIT_INSTR_OFFSETS
	.align		4
        /*0090*/ 	.byte	0x04, 0x1c
        /*0092*/ 	.short	(.L_29 - .L_28)


	//   ....[0]....
.L_28:
        /*0094*/ 	.word	0x000007b0


	//----- nvinfo : EIATTR_REQNTID
	.align		4
.L_29:
        /*0098*/ 	.byte	0x04, 0x10
        /*009a*/ 	.short	(.L_31 - .L_30)
.L_30:
        /*009c*/ 	.word	0x00000080
        /*00a0*/ 	.word	0x00000001
        /*00a4*/ 	.word	0x00000001


	//----- nvinfo : EIATTR_CBANK_PARAM_SIZE
	.align		4
.L_31:
        /*00a8*/ 	.byte	0x03, 0x19
        /*00aa*/ 	.short	0x003c


	//----- nvinfo : EIATTR_PARAM_CBANK
	.align		4
        /*00ac*/ 	.byte	0x04, 0x0a
        /*00ae*/ 	.short	(.L_33 - .L_32)
	.align		4
.L_32:
        /*00b0*/ 	.word	index@(.nv.constant0.triton_poi_fused__native_batch_norm_legit_no_training_convolution_relu_103)
        /*00b4*/ 	.short	0x0210
        /*00b6*/ 	.short	0x003c


	//----- nvinfo : EIATTR_SW_WAR
	.align		4
.L_33:
        /*00b8*/ 	.byte	0x04, 0x36
        /*00ba*/ 	.short	(.L_35 - .L_34)
.L_34:
        /*00bc*/ 	.word	0x00000008
.L_35:


//--------------------- .nv.callgraph             --------------------------
	.section	.nv.callgraph,"",@"SHT_CUDA_CALLGRAPH"
	.align	4
	.sectionentsize	8
	.align		4
        /*0000*/ 	.word	0x00000000
	.align		4
        /*0004*/ 	.word	0xffffffff
	.align		4
        /*0008*/ 	.word	0x00000000
	.align		4
        /*000c*/ 	.word	0xfffffffe
	.align		4
        /*0010*/ 	.word	0x00000000
	.align		4
        /*0014*/ 	.word	0xfffffffd
	.align		4
        /*0018*/ 	.word	0x00000000
	.align		4
        /*001c*/ 	.word	0xfffffffc


//--------------------- .nv.constant4             --------------------------
	.section	.nv.constant4,"a",@progbits
	.align	8
	.align		8
.nv.constant4:
        /*0000*/ 	.dword	_$_str
	.align		8
        /*0008*/ 	.dword	_$_str_$_2


//--------------------- .text.triton_poi_fused__native_batch_norm_legit_no_training_convolution_relu_103 --------------------------
	.section	.text.triton_poi_fused__native_batch_norm_legit_no_training_convolution_relu_103,"ax",@progbits
	.align	128
        .global         triton_poi_fused__native_batch_norm_legit_no_training_convolution_relu_103
        .type           triton_poi_fused__native_batch_norm_legit_no_training_convolution_relu_103,@function
        .size           triton_poi_fused__native_batch_norm_legit_no_training_convolution_relu_103,(.L_x_1 - triton_poi_fused__native_batch_norm_legit_no_training_convolution_relu_103)
        .other          triton_poi_fused__native_batch_norm_legit_no_training_convolution_relu_103,@"STO_CUDA_ENTRY STV_DEFAULT"
triton_poi_fused__native_batch_norm_legit_no_training_convolution_relu_103:
.text.triton_poi_fused__native_batch_norm_legit_no_training_convolution_relu_103:
[----:B------:R-:W-:Y:S01]  /*0000*/  LDC R1, c[0x0][0x28] ;  /* 0x00000a00ff017b82 */ /* 0x000fe20000000800 */
[----:B------:R-:W1:Y:S01]  /*0010*/  S2R R0, SR_TID.X ;  /* 0x0000000000007919 */ /* 0x000e620000002100 */
[----:B------:R-:W-:-:S06]  /*0020*/  ULDC.64 UR4, c[0x0][0x208] ;  /* 0x0000820000047ab9 */ /* 0x000fcc0000000a00 */
[----:B------:R-:W2:Y:S01]  /*0030*/  LDC.64 R28, c[0x0][0x218] ;  /* 0x00008600ff1c7b82 */ /* 0x000ea20000000a00 */
[----:B------:R-:W3:Y:S07]  /*0040*/  S2R R5, SR_CTAID.X ;  /* 0x0000000000057919 */ /* 0x000eee0000002500 */
[----:B------:R-:W4:Y:S08]  /*0050*/  LDC.64 R26, c[0x0][0x220] ;  /* 0x00008800ff1a7b82 */ /* 0x000f300000000a00 */
[----:B------:R-:W5:Y:S01]  /*0060*/  LDC.64 R22, c[0x0][0x230] ;  /* 0x00008c00ff167b82 */ /* 0x000f620000000a00 */
[----:B-1----:R-:W-:-:S02]  /*0070*/  SHF.L.U32 R0, R0, 0x2, RZ ;  /* 0x0000000200007819 */ /* 0x002fc400000006ff */
[----:B---3--:R-:W-:Y:S02]  /*0080*/  SHF.R.S32.HI R3, RZ, 0x15, R5 ;  /* 0x00000015ff037819 */ /* 0x008fe40000011405 */
[----:B------:R-:W-:Y:S02]  /*0090*/  LOP3.LUT R0, R0, 0x1fc, RZ, 0xc0, !PT ;  /* 0x000001fc00007812 */ /* 0x000fe400078ec0ff */
[----:B------:R-:W-:Y:S02]  /*00a0*/  SGXT R3, R3, 0x1 ;  /* 0x000000010303781a */ /* 0x000fe40000000200 */
[----:B------:R-:W-:Y:S02]  /*00b0*/  LEA R0, R5, R0, 0xa ;  /* 0x0000000005007211 */ /* 0x000fe400078e50ff */
[----:B------:R-:W1:Y:S02]  /*00c0*/  LDC.64 R4, c[0x0][0x228] ;  /* 0x00008a00ff047b82 */ /* 0x000e640000000a00 */
[----:B------:R-:W-:-:S04]  /*00d0*/  LEA.HI R3, R3, R0, RZ, 0xc ;  /* 0x0000000003037211 */ /* 0x000fc800078f60ff */
[----:B------:R-:W-:Y:S02]  /*00e0*/  SHF.R.S32.HI R9, RZ, 0xc, R3 ;  /* 0x0000000cff097819 */ /* 0x000fe40000011403 */
[----:B------:R-:W-:Y:S02]  /*00f0*/  IADD3 R3, R3, 0x200, RZ ;  /* 0x0000020003037810 */ /* 0x000fe40007ffe0ff */
[----:B------:R-:W-:Y:S02]  /*0100*/  LEA.HI R2, R9, R9, RZ, 0x4 ;  /* 0x0000000909027211 */ /* 0x000fe400078f20ff */
[----:B------:R-:W-:Y:S02]  /*0110*/  SHF.R.S32.HI R3, RZ, 0xc, R3 ;  /* 0x0000000cff037819 */ /* 0x000fe40000011403 */
[----:B------:R-:W-:Y:S02]  /*0120*/  LOP3.LUT R2, R2, 0xfffffff0, RZ, 0xc0, !PT ;  /* 0xfffffff002027812 */ /* 0x000fe400078ec0ff */
[----:B------:R-:W-:-:S02]  /*0130*/  LEA.HI R6, R3, R3, RZ, 0x4 ;  /* 0x0000000303067211 */ /* 0x000fc400078f20ff */
[----:B------:R-:W-:Y:S02]  /*0140*/  IADD3 R9, R9, -R2, RZ ;  /* 0x8000000209097210 */ /* 0x000fe40007ffe0ff */
[----:B------:R-:W-:-:S04]  /*0150*/  LOP3.LUT R6, R6, 0xfffffff0, RZ, 0xc0, !PT ;  /* 0xfffffff006067812 */ /* 0x000fc800078ec0ff */
[----:B------:R-:W-:Y:S01]  /*0160*/  IADD3 R3, R3, -R6, RZ ;  /* 0x8000000603037210 */ /* 0x000fe20007ffe0ff */
[--C-:B-1----:R-:W-:Y:S01]  /*0170*/  IMAD.WIDE R12, R9, 0x4, R4.reuse ;  /* 0x00000004090c7825 */ /* 0x102fe200078e0204 */
[----:B------:R-:W1:Y:S03]  /*0180*/  LDC.64 R6, c[0x0][0x210] ;  /* 0x00008400ff067b82 */ /* 0x000e660000000a00 */
[----:B------:R-:W-:Y:S01]  /*0190*/  IMAD.WIDE R24, R3, 0x4, R4 ;  /* 0x0000000403187825 */ /* 0x000fe200078e0204 */
[----:B------:R-:W3:Y:S04]  /*01a0*/  LDG.E.EL R21, desc[UR4][R12.64] ;  /* 0x000000040c157981 */ /* 0x000ee8000c2e1900 */
[----:B------:R-:W5:Y:S01]  /*01b0*/  LDC.64 R4, c[0x0][0x238] ;  /* 0x00008e00ff047b82 */ /* 0x000f620000000a00 */
[----:B------:R-:W3:Y:S01]  /*01c0*/  LDG.E.EL R24, desc[UR4][R24.64] ;  /* 0x0000000418187981 */ /* 0x000ee2000c2e1900 */
[----:B--2---:R-:W-:-:S05]  /*01d0*/  IMAD.WIDE R10, R9, 0x4, R28 ;  /* 0x00000004090a7825 */ /* 0x004fca00078e021c */
[----:B------:R4:W2:Y:S01]  /*01e0*/  LDG.E.EL R19, desc[UR4][R10.64] ;  /* 0x000000040a137981 */ /* 0x0008a2000c2e1900 */
[----:B-1----:R-:W-:-:S04]  /*01f0*/  IMAD.WIDE R6, R0, 0x4, R6 ;  /* 0x0000000400067825 */ /* 0x002fc800078e0206 */
[C---:B----4-:R-:W-:Y:S01]  /*0200*/  IMAD.WIDE R10, R9.reuse, 0x4, R26 ;  /* 0x00000004090a7825 */ /* 0x050fe200078e021a */
[----:B------:R-:W2:Y:S04]  /*0210*/  LDG.E.128 R12, desc[UR4][R6.64] ;  /* 0x00000004060c7981 */ /* 0x000ea8000c1e1d00 */
[----:B------:R-:W4:Y:S01]  /*0220*/  LDG.E.EL R18, desc[UR4][R10.64] ;  /* 0x000000040a127981 */ /* 0x000f22000c2e1900 */
[----:B-----5:R-:W-:-:S04]  /*0230*/  IMAD.WIDE R16, R9, 0x4, R22 ;  /* 0x0000000409107825 */ /* 0x020fc800078e0216 */
[----:B0-----:R-:W-:Y:S02]  /*0240*/  IMAD.WIDE R8, R9, 0x4, R4 ;  /* 0x0000000409087825 */ /* 0x001fe400078e0204 */
[----:B------:R-:W5:Y:S02]  /*0250*/  LDG.E.EL R17, desc[UR4][R16.64] ;  /* 0x0000000410117981 */ /* 0x000f64000c2e1900 */
[C---:B------:R-:W-:Y:S02]  /*0260*/  IMAD.WIDE R28, R3.reuse, 0x4, R28 ;  /* 0x00000004031c7825 */ /* 0x040fe400078e021c */
[----:B------:R-:W5:Y:S02]  /*0270*/  LDG.E.EL R20, desc[UR4][R8.64] ;  /* 0x0000000408147981 */ /* 0x000f64000c2e1900 */
[C---:B------:R-:W-:Y:S02]  /*0280*/  IMAD.WIDE R26, R3.reuse, 0x4, R26 ;  /* 0x00000004031a7825 */ /* 0x040fe400078e021a */
[----:B------:R0:W5:Y:S04]  /*0290*/  LDG.E.EL R16, desc[UR4][R28.64] ;  /* 0x000000041c107981 */ /* 0x000168000c2e1900 */
[----:B------:R-:W5:Y:S01]  /*02a0*/  LDG.E.128 R8, desc[UR4][R6.64+0x800] ;  /* 0x0008000406087981 */ /* 0x000f62000c1e1d00 */
[----:B------:R-:W-:-:S03]  /*02b0*/  IMAD.WIDE R4, R3, 0x4, R4 ;  /* 0x0000000403047825 */ /* 0x000fc600078e0204 */
[----:B------:R-:W5:Y:S01]  /*02c0*/  LDG.E.EL R2, desc[UR4][R26.64] ;  /* 0x000000041a027981 */ /* 0x000f62000c2e1900 */
[----:B------:R-:W-:-:S03]  /*02d0*/  IMAD.WIDE R22, R3, 0x4, R22 ;  /* 0x0000000403167825 */ /* 0x000fc600078e0216 */
[----:B------:R-:W5:Y:S04]  /*02e0*/  LDG.E.EL R4, desc[UR4][R4.64] ;  /* 0x0000000404047981 */ /* 0x000f68000c2e1900 */
[----:B------:R1:W5:Y:S01]  /*02f0*/  LDG.E.EL R3, desc[UR4][R22.64] ;  /* 0x0000000416037981 */ /* 0x000362000c2e1900 */
[----:B---3--:R-:W-:Y:S01]  /*0300*/  FADD R21, R21, 9.9999997473787516356e-06 ;  /* 0x3727c5ac15157421 */ /* 0x008fe20000000000 */
[----:B------:R-:W-:-:S03]  /*0310*/  FADD R24, R24, 9.9999997473787516356e-06 ;  /* 0x3727c5ac18187421 */ /* 0x000fc60000000000 */
[----:B------:R-:W3:Y:S08]  /*0320*/  MUFU.SQRT R25, R21 ;  /* 0x0000001500197308 */ /* 0x000ef00000002000 */
[----:B0-----:R-:W0:Y:S01]  /*0330*/  MUFU.SQRT R28, R24 ;  /* 0x00000018001c7308 */ /* 0x001e220000002000 */
[C---:B---3--:R-:W-:Y:S02]  /*0340*/  FSETP.GT.AND P0, PT, R25.reuse, 8.50705917302346158658e+37, PT ;  /* 0x7e8000001900780b */ /* 0x048fe40003f04000 */
[----:B------:R-:W-:-:S02]  /*0350*/  FSETP.GEU.AND P2, PT, R25, 1.175494350822287508e-38, PT ;  /* 0x008000001900780b */ /* 0x000fc40003f4e000 */
[C---:B0-----:R-:W-:Y:S02]  /*0360*/  FSETP.GT.AND P1, PT, R28.reuse, 8.50705917302346158658e+37, PT ;  /* 0x7e8000001c00780b */ /* 0x041fe40003f24000 */
[----:B------:R-:W-:-:S07]  /*0370*/  FSETP.GEU.AND P3, PT, R28, 1.175494350822287508e-38, PT ;  /* 0x008000001c00780b */ /* 0x000fce0003f6e000 */
[----:B------:R-:W-:Y:S01]  /*0380*/  @P0 FMUL R25, R25, 0.25 ;  /* 0x3e80000019190820 */ /* 0x000fe20000400000 */
[----:B------:R-:W-:-:S03]  /*0390*/  HFMA2.MMA R24, -RZ, RZ, 1.625, 0 ;  /* 0x3e800000ff187435 */ /* 0x000fc600000001ff */
[----:B------:R-:W-:Y:S01]  /*03a0*/  @!P2 FMUL R25, R25, 16777216 ;  /* 0x4b8000001919a820 */ /* 0x000fe20000400000 */
[----:B------:R-:W-:-:S04]  /*03b0*/  @P1 FMUL R28, R28, 0.25 ;  /* 0x3e8000001c1c1820 */ /* 0x000fc80000400000 */
[----:B------:R-:W-:Y:S01]  /*03c0*/  @!P3 FMUL R28, R28, 16777216 ;  /* 0x4b8000001c1cb820 */ /* 0x000fe20000400000 */
[----:B------:R-:W0:Y:S01]  /*03d0*/  MUFU.RCP R25, R25 ;  /* 0x0000001900197308 */ /* 0x000e220000001000 */
[----:B-1----:R-:W-:-:S07]  /*03e0*/  FSEL R22, R24, 1, P0 ;  /* 0x3f80000018167808 */ /* 0x002fce0000000000 */
[----:B------:R1:W3:Y:S01]  /*03f0*/  MUFU.RCP R5, R28 ;  /* 0x0000001c00057308 */ /* 0x0002e20000001000 */
[----:B------:R-:W-:Y:S01]  /*0400*/  FSEL R24, R24, 1, P1 ;  /* 0x3f80000018187808 */ /* 0x000fe20000800000 */
[----:B------:R-:W-:Y:S01]  /*0410*/  @!P2 FMUL R22, R22, 16777216 ;  /* 0x4b8000001616a820 */ /* 0x000fe20000400000 */
[--C-:B--2---:R-:W-:Y:S01]  /*0420*/  FADD R13, R13, R19.reuse ;  /* 0x000000130d0d7221 */ /* 0x104fe20000000000 */
[--C-:B------:R-:W-:Y:S01]  /*0430*/  FADD R12, R12, R19.reuse ;  /* 0x000000130c0c7221 */ /* 0x100fe20000000000 */
[--C-:B------:R-:W-:Y:S01]  /*0440*/  FADD R14, R14, R19.reuse ;  /* 0x000000130e0e7221 */ /* 0x100fe20000000000 */
[----:B------:R-:W-:Y:S01]  /*0450*/  @!P3 FMUL R24, R24, 16777216 ;  /* 0x4b8000001818b820 */ /* 0x000fe20000400000 */
[----:B------:R-:W-:Y:S01]  /*0460*/  FADD R15, R15, R19 ;  /* 0x000000130f0f7221 */ /* 0x000fe20000000000 */
[----:B0-----:R-:W-:Y:S01]  /*0470*/  FMUL R21, R25, R22 ;  /* 0x0000001619157220 */ /* 0x001fe20000400000 */
[C---:B----4-:R-:W-:Y:S01]  /*0480*/  FADD R22, -R18.reuse, R12 ;  /* 0x0000000c12167221 */ /* 0x050fe20000000100 */
[C---:B------:R-:W-:Y:S01]  /*0490*/  FADD R26, -R18.reuse, R14 ;  /* 0x0000000e121a7221 */ /* 0x040fe20000000100 */
[C---:B-1----:R-:W-:Y:S01]  /*04a0*/  FADD R28, -R18.reuse, R15 ;  /* 0x0000000f121c7221 */ /* 0x042fe20000000100 */
[----:B---3--:R-:W-:Y:S01]  /*04b0*/  FMUL R5, R5, R24 ;  /* 0x0000001805057220 */ /* 0x008fe20000400000 */
[----:B------:R-:W-:-:S02]  /*04c0*/  FADD R24, -R18, R13 ;  /* 0x0000000d12187221 */ /* 0x000fc40000000100 */
[----:B------:R-:W0:Y:S01]  /*04d0*/  LDC.64 R18, c[0x0][0x240] ;  /* 0x00009000ff127b82 */ /* 0x000e220000000a00 */
[C---:B------:R-:W-:Y:S01]  /*04e0*/  FMUL R27, R21.reuse, R22 ;  /* 0x00000016151b7220 */ /* 0x040fe20000400000 */
[C---:B------:R-:W-:Y:S01]  /*04f0*/  FMUL R24, R21.reuse, R24 ;  /* 0x0000001815187220 */ /* 0x040fe20000400000 */
[C---:B------:R-:W-:Y:S01]  /*0500*/  FMUL R23, R21.reuse, R26 ;  /* 0x0000001a15177220 */ /* 0x040fe20000400000 */
[----:B------:R-:W-:Y:S01]  /*0510*/  FMUL R25, R21, R28 ;  /* 0x0000001c15197220 */ /* 0x000fe20000400000 */
[--C-:B-----5:R-:W-:Y:S01]  /*0520*/  FADD R9, R9, R16.reuse ;  /* 0x0000001009097221 */ /* 0x120fe20000000000 */
[--C-:B------:R-:W-:Y:S01]  /*0530*/  FADD R8, R8, R16.reuse ;  /* 0x0000001008087221 */ /* 0x100fe20000000000 */
[--C-:B------:R-:W-:Y:S01]  /*0540*/  FADD R10, R10, R16.reuse ;  /* 0x000000100a0a7221 */ /* 0x100fe20000000000 */
[----:B------:R-:W-:Y:S01]  /*0550*/  FADD R11, R11, R16 ;  /* 0x000000100b0b7221 */ /* 0x000fe20000000000 */
[C-C-:B------:R-:W-:Y:S01]  /*0560*/  FFMA R22, R17.reuse, R24, R20.reuse ;  /* 0x0000001811167223 */ /* 0x140fe20000000014 */
[C-C-:B------:R-:W-:Y:S01]  /*0570*/  FFMA R21, R17.reuse, R27, R20.reuse ;  /* 0x0000001b11157223 */ /* 0x140fe20000000014 */
[C-C-:B------:R-:W-:Y:S01]  /*0580*/  FFMA R23, R17.reuse, R23, R20.reuse ;  /* 0x0000001711177223 */ /* 0x140fe20000000014 */
[----:B------:R-:W-:Y:S01]  /*0590*/  FFMA R17, R17, R25, R20 ;  /* 0x0000001911117223 */ /* 0x000fe20000000014 */
[C---:B------:R-:W-:Y:S01]  /*05a0*/  FADD R20, -R2.reuse, R9 ;  /* 0x0000000902147221 */ /* 0x040fe20000000100 */
[C---:B------:R-:W-:Y:S01]  /*05b0*/  FADD R16, -R2.reuse, R8 ;  /* 0x0000000802107221 */ /* 0x040fe20000000100 */
[C---:B------:R-:W-:Y:S01]  /*05c0*/  FADD R24, -R2.reuse, R10 ;  /* 0x0000000a02187221 */ /* 0x040fe20000000100 */
[----:B------:R-:W-:Y:S01]  /*05d0*/  FADD R2, -R2, R11 ;  /* 0x0000000b02027221 */ /* 0x000fe20000000100 */
[C---:B------:R-:W-:Y:S01]  /*05e0*/  FMUL R20, R5.reuse, R20 ;  /* 0x0000001405147220 */ /* 0x040fe20000400000 */
[C---:B------:R-:W-:Y:S01]  /*05f0*/  FMUL R29, R5.reuse, R16 ;  /* 0x00000010051d7220 */ /* 0x040fe20000400000 */
[C---:B------:R-:W-:Y:S01]  /*0600*/  FMUL R27, R5.reuse, R24 ;  /* 0x00000018051b7220 */ /* 0x040fe20000400000 */
[----:B------:R-:W-:Y:S01]  /*0610*/  FMUL R25, R5, R2 ;  /* 0x0000000205197220 */ /* 0x000fe20000400000 */
[C-C-:B------:R-:W-:Y:S01]  /*0620*/  FFMA R5, R3.reuse, R20, R4.reuse ;  /* 0x0000001403057223 */ /* 0x140fe20000000004 */
[C-C-:B------:R-:W-:Y:S01]  /*0630*/  FFMA R20, R3.reuse, R29, R4.reuse ;  /* 0x0000001d03147223 */ /* 0x140fe20000000004 */
[C-C-:B------:R-:W-:Y:S01]  /*0640*/  FFMA R24, R3.reuse, R27, R4.reuse ;  /* 0x0000001b03187223 */ /* 0x140fe20000000004 */
[----:B------:R-:W-:Y:S01]  /*0650*/  FFMA R25, R3, R25, R4 ;  /* 0x0000001903197223 */ /* 0x000fe20000000004 */
[----:B------:R-:W-:Y:S01]  /*0660*/  FSETP.GEU.AND P6, PT, R17, RZ, PT ;  /* 0x000000ff1100720b */ /* 0x000fe20003fce000 */
[----:B0-----:R-:W-:Y:S01]  /*0670*/  IMAD.WIDE R2, R0, 0x4, R18 ;  /* 0x0000000400027825 */ /* 0x001fe200078e0212 */
[----:B------:R-:W-:-:S02]  /*0680*/  FSETP.GEU.AND P0, PT, R23, RZ, PT ;  /* 0x000000ff1700720b */ /* 0x000fc40003f0e000 */
[----:B------:R-:W-:Y:S02]  /*0690*/  FSETP.GEU.AND P1, PT, R22, RZ, PT ;  /* 0x000000ff1600720b */ /* 0x000fe40003f2e000 */
[----:B------:R-:W-:Y:S02]  /*06a0*/  FSETP.GEU.AND P2, PT, R21, RZ, PT ;  /* 0x000000ff1500720b */ /* 0x000fe40003f4e000 */
[----:B------:R-:W-:Y:S02]  /*06b0*/  SEL R19, R17, RZ, P6 ;  /* 0x000000ff11137207 */ /* 0x000fe40003000000 */
[----:B------:R-:W-:Y:S02]  /*06c0*/  FSETP.GEU.AND P3, PT, R25, RZ, PT ;  /* 0x000000ff1900720b */ /* 0x000fe40003f6e000 */
[----:B------:R-:W-:Y:S02]  /*06d0*/  FSETP.GEU.AND P4, PT, R24, RZ, PT ;  /* 0x000000ff1800720b */ /* 0x000fe40003f8e000 */
[----:B------:R-:W-:-:S02]  /*06e0*/  FSETP.GEU.AND P5, PT, R5, RZ, PT ;  /* 0x000000ff0500720b */ /* 0x000fc40003fae000 */
[----:B------:R-:W-:Y:S02]  /*06f0*/  FSETP.GEU.AND P6, PT, R20, RZ, PT ;  /* 0x000000ff1400720b */ /* 0x000fe40003fce000 */
[----:B------:R-:W-:Y:S02]  /*0700*/  SEL R18, R23, RZ, P0 ;  /* 0x000000ff17127207 */ /* 0x000fe40000000000 */
[----:B------:R-:W-:Y:S02]  /*0710*/  SEL R17, R22, RZ, P1 ;  /* 0x000000ff16117207 */ /* 0x000fe40000800000 */
[----:B------:R-:W-:Y:S02]  /*0720*/  SEL R16, R21, RZ, P2 ;  /* 0x000000ff15107207 */ /* 0x000fe40001000000 */
[----:B------:R-:W-:Y:S02]  /*0730*/  SEL R23, R25, RZ, P3 ;  /* 0x000000ff19177207 */ /* 0x000fe40001800000 */
[----:B------:R-:W-:-:S02]  /*0740*/  SEL R22, R24, RZ, P4 ;  /* 0x000000ff18167207 */ /* 0x000fc40002000000 */
[----:B------:R-:W-:Y:S02]  /*0750*/  SEL R21, R5, RZ, P5 ;  /* 0x000000ff05157207 */ /* 0x000fe40002800000 */
[----:B------:R-:W-:Y:S01]  /*0760*/  SEL R20, R20, RZ, P6 ;  /* 0x000000ff14147207 */ /* 0x000fe20003000000 */
[----:B------:R-:W-:Y:S04]  /*0770*/  STG.E.128 desc[UR4][R6.64], R12 ;  /* 0x0000000c06007986 */ /* 0x000fe8000c101d04 */
[----:B------:R-:W-:Y:S04]  /*0780*/  STG.E.128 desc[UR4][R6.64+0x800], R8 ;  /* 0x0008000806007986 */ /* 0x000fe8000c101d04 */
[----:B------:R-:W-:Y:S04]  /*0790*/  STG.E.128 desc[UR4][R2.64], R16 ;  /* 0x0000001002007986 */ /* 0x000fe8000c101d04 */
[----:B------:R-:W-:Y:S01]  /*07a0*/  STG.E.128 desc[UR4][R2.64+0x800], R20 ;  /* 0x0008001402007986 */ /* 0x000fe2000c101d04 */
[----:B------:R-:W-:Y:S05]  /*07b0*/  EXIT ;  /* 0x000000000000794d */ /* 0x000fea0003800000 */
.L_x_0:
[----:B------:R-:W-:-:S00]  /*07c0*/  BRA `(.L_x_0) ;  /* 0xfffffffc00fc7947 */ /* 0x000fc0000383ffff */
[----:B------:R-:W-:-:S00]  /*07d0*/  NOP ;  /* 0x0000000000007918 */ /* 0x000fc00000000000 */
        /* <DEDUP_REMOVED lines=10> */
.L_x_1:


//--------------------- .nv.global.init           --------------------------
	.section	.nv.global.init,"aw",@progbits
.nv.global.init:
	.type		_$_str,@object
	.size		_$_str,(_$_str_$_2 - _$_str)
_$_str:
        /*0000*/ 	.byte	0x5f, 0x5f, 0x43, 0x55, 0x44, 0x41, 0x5f, 0x46, 0x54, 0x5a, 0x00
	.type		_$_str_$_2,@object
	.size		_$_str_$_2,(.L_1 - _$_str_$_2)
_$_str_$_2:
        /*000b*/ 	.byte	0x5f, 0x5f, 0x43, 0x55, 0x44, 0x41, 0x5f, 0x50, 0x52, 0x45, 0x43, 0x5f, 0x53, 0x51, 0x52, 0x54
        /*001b*/ 	.byte	0x00
.L_1:


//--------------------- .nv.constant0.triton_poi_fused__native_batch_norm_legit_no_training_convolution_relu_103 --------------------------
	.section	.nv.constant0.triton_poi_fused__native_batch_norm_legit_no_training_convolution_relu_103,"a",@progbits
	.sectionflags	@""
	.align	4
.nv.constant0.triton_poi_fused__native_batch_norm_legit_no_training_convolution_relu_103:
	.zero		588
